	.headerflags	@"EF_CUDA_TEXMODE_UNIFIED EF_CUDA_64BIT_ADDRESS EF_CUDA_ACCELERATORS EF_CUDA_SM90 EF_CUDA_VIRTUAL_SM(EF_CUDA_SM90)"
	.elftype	@"ET_EXEC"


//--------------------- .nv.info                  --------------------------
	.section	.nv.info,"",@"SHT_CUDA_INFO"
	.align	4


	//----- nvinfo : EIATTR_REGCOUNT
	.align		4
        /*0000*/ 	.byte	0x04, 0x2f
        /*0002*/ 	.short	(.L_1 - .L_0)
	.align		4
.L_0:
        /*0004*/ 	.word	index@(triton_poi_fused_convolution_relu_0)
        /*0008*/ 	.word	0x0000000c


	//----- nvinfo : EIATTR_MIN_STACK_SIZE
	.align		4
.L_1:
        /*000c*/ 	.byte	0x04, 0x12
        /*000e*/ 	.short	(.L_3 - .L_2)
	.align		4
.L_2:
        /*0010*/ 	.word	index@(triton_poi_fused_convolution_relu_0)
        /*0014*/ 	.word	0x00000000


	//----- nvinfo : EIATTR_FRAME_SIZE
	.align		4
.L_3:
        /*0018*/ 	.byte	0x04, 0x11
        /*001a*/ 	.short	(.L_5 - .L_4)
	.align		4
.L_4:
        /*001c*/ 	.word	index@(triton_poi_fused_convolution_relu_0)
        /*0020*/ 	.word	0x00000000


	//----- nvinfo : EIATTR_MIN_STACK_SIZE
	.align		4
.L_5:
        /*0024*/ 	.byte	0x04, 0x12
        /*0026*/ 	.short	(.L_7 - .L_6)
	.align		4
.L_6:
        /*0028*/ 	.word	index@(triton_poi_fused_convolution_relu_0)
        /*002c*/ 	.word	0x00000000
.L_7:


//--------------------- .nv.info.triton_poi_fused_convolution_relu_0 --------------------------
	.section	.nv.info.triton_poi_fused_convolution_relu_0,"",@"SHT_CUDA_INFO"
	.sectionflags	@""
	.align	4


	//----- nvinfo : EIATTR_CUDA_API_VERSION
	.align		4
        /*0000*/ 	.byte	0x04, 0x37
        /*0002*/ 	.short	(.L_9 - .L_8)
.L_8:
        /*0004*/ 	.word	0x0000007c


	//----- nvinfo : EIATTR_KPARAM_INFO
	.align		4
.L_9:
        /*0008*/ 	.byte	0x04, 0x17
        /*000a*/ 	.short	(.L_11 - .L_10)
.L_10:
        /*000c*/ 	.word	0x00000000
        /*0010*/ 	.short	0x0002
        /*0012*/ 	.short	0x0010
        /*0014*/ 	.byte	0x00, 0xf0, 0x11, 0x00


	//----- nvinfo : EIATTR_KPARAM_INFO
	.align		4
.L_11:
        /*0018*/ 	.byte	0x04, 0x17
        /*001a*/ 	.short	(.L_13 - .L_12)
.L_12:
        /*001c*/ 	.word	0x00000000
        /*0020*/ 	.short	0x0001
        /*0022*/ 	.short	0x0008
        /*0024*/ 	.byte	0x00, 0xf4, 0x21, 0x00


	//----- nvinfo : EIATTR_KPARAM_INFO
	.align		4
.L_13:
        /*0028*/ 	.byte	0x04, 0x17
        /*002a*/ 	.short	(.L_15 - .L_14)
.L_14:
        /*002c*/ 	.word	0x00000000
        /*0030*/ 	.short	0x0000
        /*0032*/ 	.short	0x0000
        /*0034*/ 	.byte	0x00, 0xf4, 0x21, 0x00


	//----- nvinfo : EIATTR_SPARSE_MMA_MASK
	.align		4
.L_15:
        /*0038*/ 	.byte	0x03, 0x50
        /*003a*/ 	.short	0x0000


	//----- nvinfo : EIATTR_MAXREG_COUNT
	.align		4
        /*003c*/ 	.byte	0x03, 0x1b
        /*003e*/ 	.short	0x00ff


	//----- nvinfo : EIATTR_EXIT_INSTR_OFFSETS
	.align		4
        /*0040*/ 	.byte	0x04, 0x1c
        /*0042*/ 	.short	(.L_17 - .L_16)


	//   ....[0]....
.L_16:
        /*0044*/ 	.word	0x000001f0


	//   ....[1]....
        /*0048*/ 	.word	0x00000210


	//----- nvinfo : EIATTR_REQNTID
	.align		4
.L_17:
        /*004c*/ 	.byte	0x04, 0x10
        /*004e*/ 	.short	(.L_19 - .L_18)
.L_18:
        /*0050*/ 	.word	0x00000080
        /*0054*/ 	.word	0x00000001
        /*0058*/ 	.word	0x00000001


	//----- nvinfo : EIATTR_CBANK_PARAM_SIZE
	.align		4
.L_19:
        /*005c*/ 	.byte	0x03, 0x19
        /*005e*/ 	.short	0x0014


	//----- nvinfo : EIATTR_PARAM_CBANK
	.align		4
        /*0060*/ 	.byte	0x04, 0x0a
        /*0062*/ 	.short	(.L_21 - .L_20)
	.align		4
.L_20:
        /*0064*/ 	.word	index@(.nv.constant0.triton_poi_fused_convolution_relu_0)
        /*0068*/ 	.short	0x0210
        /*006a*/ 	.short	0x0014


	//----- nvinfo : EIATTR_SW_WAR
	.align		4
.L_21:
        /*006c*/ 	.byte	0x04, 0x36
        /*006e*/ 	.short	(.L_23 - .L_22)
.L_22:
        /*0070*/ 	.word	0x00000008
.L_23:


//--------------------- .nv.callgraph             --------------------------
	.section	.nv.callgraph,"",@"SHT_CUDA_CALLGRAPH"
	.align	4
	.sectionentsize	8
	.align		4
        /*0000*/ 	.word	0x00000000
	.align		4
        /*0004*/ 	.word	0xffffffff
	.align		4
        /*0008*/ 	.word	0x00000000
	.align		4
        /*000c*/ 	.word	0xfffffffe
	.align		4
        /*0010*/ 	.word	0x00000000
	.align		4
        /*0014*/ 	.word	0xfffffffd
	.align		4
        /*0018*/ 	.word	0x00000000
	.align		4
        /*001c*/ 	.word	0xfffffffc


//--------------------- .text.triton_poi_fused_convolution_relu_0 --------------------------
	.section	.text.triton_poi_fused_convolution_relu_0,"ax",@progbits
	.align	128
        .global         triton_poi_fused_convolution_relu_0
        .type           triton_poi_fused_convolution_relu_0,@function
        .size           triton_poi_fused_convolution_relu_0,(.L_x_1 - triton_poi_fused_convolution_relu_0)
        .other          triton_poi_fused_convolution_relu_0,@"STO_CUDA_ENTRY STV_DEFAULT"
triton_poi_fused_convolution_relu_0:
.text.triton_poi_fused_convolution_relu_0:
[----:B------:R-:W0:Y:S02]  /*0000*/  LDC R1, c[0x0][0x28] ;  /* 0x00000a00ff017b82 */ /* 0x000e240000000800 */
[----:B------:R-:W1:Y:S01]  /*0010*/  S2R R0, SR_TID.X ;  /* 0x0000000000007919 */ /* 0x000e620000002100 */
[----:B------:R-:W2:Y:S01]  /*0020*/  LDC.64 R2, c[0x0][0x210] ;  /* 0x00008400ff027b82 */ /* 0x000ea20000000a00 */
[----:B------:R-:W-:Y:S01]  /*0030*/  ULDC.64 UR4, c[0x0][0x208] ;  /* 0x0000820000047ab9 */ /* 0x000fe20000000a00 */
[----:B------:R-:W3:Y:S06]  /*0040*/  S2R R7, SR_CTAID.X ;  /* 0x0000000000077919 */ /* 0x000eec0000002500 */
[----:B------:R-:W4:Y:S01]  /*0050*/  LDC.64 R4, c[0x0][0x218] ;  /* 0x00008600ff047b82 */ /* 0x000f220000000a00 */
[----:B-1----:R-:W-:Y:S01]  /*0060*/  IMAD.SHL.U32 R0, R0, 0x2, RZ ;  /* 0x0000000200007824 */ /* 0x002fe200078e00ff */
[----:B---3--:R-:W-:-:S04]  /*0070*/  SHF.R.S32.HI R6, RZ, 0x17, R7 ;  /* 0x00000017ff067819 */ /* 0x008fc80000011407 */
[----:B------:R-:W-:Y:S02]  /*0080*/  LOP3.LUT R0, R0, 0xfe, RZ, 0xc0, !PT ;  /* 0x000000fe00007812 */ /* 0x000fe400078ec0ff */
[----:B------:R-:W-:-:S03]  /*0090*/  SGXT R6, R6, 0x1 ;  /* 0x000000010606781a */ /* 0x000fc60000000200 */
[----:B------:R-:W-:-:S04]  /*00a0*/  IMAD R7, R7, 0x100, R0 ;  /* 0x0000010007077824 */ /* 0x000fc800078e0200 */
[C---:B--2---:R-:W-:Y:S01]  /*00b0*/  IMAD.WIDE R2, R7.reuse, 0x4, R2 ;  /* 0x0000000407027825 */ /* 0x044fe200078e0202 */
[----:B------:R-:W-:Y:S02]  /*00c0*/  LEA.HI R6, R6, R7, RZ, 0x6 ;  /* 0x0000000706067211 */ /* 0x000fe400078f30ff */
[----:B------:R-:W-:Y:S02]  /*00d0*/  ISETP.GE.AND P2, PT, R7, 0x400, PT ;  /* 0x000004000700780c */ /* 0x000fe40003f46270 */
[----:B------:R-:W-:-:S04]  /*00e0*/  SHF.R.S32.HI R6, RZ, 0x6, R6 ;  /* 0x00000006ff067819 */ /* 0x000fc80000011406 */
[----:B------:R-:W-:-:S04]  /*00f0*/  LEA.HI R0, R6, R6, RZ, 0x2 ;  /* 0x0000000606007211 */ /* 0x000fc800078f10ff */
[----:B------:R-:W-:Y:S01]  /*0100*/  LOP3.LUT R9, R0, 0xfffffffc, RZ, 0xc0, !PT ;  /* 0xfffffffc00097812 */ /* 0x000fe200078ec0ff */
[----:B------:R-:W-:-:S04]  /*0110*/  IMAD.MOV.U32 R0, RZ, RZ, RZ ;  /* 0x000000ffff007224 */ /* 0x000fc800078e00ff */
[----:B------:R-:W-:Y:S01]  /*0120*/  IMAD.IADD R9, R6, 0x1, -R9 ;  /* 0x0000000106097824 */ /* 0x000fe200078e0a09 */
[----:B------:R-:W-:-:S03]  /*0130*/  CS2R R6, SRZ ;  /* 0x0000000000067805 */ /* 0x000fc6000001ff00 */
[----:B----4-:R-:W-:-:S03]  /*0140*/  IMAD.WIDE R4, R9, 0x4, R4 ;  /* 0x0000000409047825 */ /* 0x010fc600078e0204 */
[----:B------:R-:W2:Y:S01]  /*0150*/  @!P2 LDG.E.64 R6, desc[UR4][R2.64] ;  /* 0x000000040206a981 */ /* 0x000ea2000c1e1b00 */
[----:B------:R-:W-:-:S03]  /*0160*/  IMAD.MOV.U32 R9, RZ, RZ, RZ ;  /* 0x000000ffff097224 */ /* 0x000fc600078e00ff */
[----:B------:R-:W2:Y:S04]  /*0170*/  @!P2 LDG.E.EL R0, desc[UR4][R4.64] ;  /* 0x000000040400a981 */ /* 0x000ea8000c2e1900 */
[----:B------:R-:W3:Y:S01]  /*0180*/  @!P2 LDG.E.EL R9, desc[UR4][R4.64] ;  /* 0x000000040409a981 */ /* 0x000ee2000c2e1900 */
[----:B--2---:R-:W-:Y:S01]  /*0190*/  FADD R8, R0, R7 ;  /* 0x0000000700087221 */ /* 0x004fe20000000000 */
[----:B------:R-:W-:Y:S02]  /*01a0*/  FSETP.GEU.AND P1, PT, R7, -R0, PT ;  /* 0x800000000700720b */ /* 0x000fe40003f2e000 */
[----:B---3--:R-:W-:Y:S01]  /*01b0*/  FSETP.GEU.AND P0, PT, R6, -R9, PT ;  /* 0x800000090600720b */ /* 0x008fe20003f0e000 */
[----:B------:R-:W-:Y:S01]  /*01c0*/  FADD R6, R9, R6 ;  /* 0x0000000609067221 */ /* 0x000fe20000000000 */
[----:B------:R-:W-:-:S04]  /*01d0*/  FSEL R7, R8, RZ, P1 ;  /* 0x000000ff08077208 */ /* 0x000fc80000800000 */
[----:B------:R-:W-:Y:S01]  /*01e0*/  FSEL R6, R6, RZ, P0 ;  /* 0x000000ff06067208 */ /* 0x000fe20000000000 */
[----:B------:R-:W-:Y:S06]  /*01f0*/  @P2 EXIT ;  /* 0x000000000000294d */ /* 0x000fec0003800000 */
[----:B------:R-:W-:Y:S01]  /*0200*/  STG.E.64 desc[UR4][R2.64], R6 ;  /* 0x0000000602007986 */ /* 0x000fe2000c101b04 */
[----:B------:R-:W-:Y:S05]  /*0210*/  EXIT ;  /* 0x000000000000794d */ /* 0x000fea0003800000 */
.L_x_0:
[----:B------:R-:W-:-:S00]  /*0220*/  BRA `(.L_x_0) ;  /* 0xfffffffc00fc7947 */ /* 0x000fc0000383ffff */
[----:B------:R-:W-:-:S00]  /*0230*/  NOP ;  /* 0x0000000000007918 */ /* 0x000fc00000000000 */
        /* <DEDUP_REMOVED lines=12> */
.L_x_1:


//--------------------- .nv.constant0.triton_poi_fused_convolution_relu_0 --------------------------
	.section	.nv.constant0.triton_poi_fused_convolution_relu_0,"a",@progbits
	.sectionflags	@""
	.align	4
.nv.constant0.triton_poi_fused_convolution_relu_0:
	.zero		548
